//
// Generated by NVIDIA NVVM Compiler
//
// Compiler Build ID: CL-36424714
// Cuda compilation tools, release 13.0, V13.0.88
// Based on NVVM 20.0.0
//

.version 9.0
.target sm_100
.address_size 64

	// .globl	_Z7sum_gpuPiiS_
.global .attribute(.managed) .align 4 .b8 source[400000000];
.global .attribute(.managed) .align 4 .b8 gpu_result[4];
// _ZZ7sum_gpuPiiS_E13shared_memory has been demoted

.visible .entry _Z7sum_gpuPiiS_(
	.param .u64 .ptr .align 1 _Z7sum_gpuPiiS__param_0,
	.param .u32 _Z7sum_gpuPiiS__param_1,
	.param .u64 .ptr .align 1 _Z7sum_gpuPiiS__param_2
)
{
	.reg .pred 	%p<22>;
	.reg .b32 	%r<66>;
	.reg .b64 	%rd<7>;
	// demoted variable
	.shared .align 4 .b8 _ZZ7sum_gpuPiiS_E13shared_memory[1024];
	ld.param.u64 	%rd2, [_Z7sum_gpuPiiS__param_0];
	ld.param.u32 	%r28, [_Z7sum_gpuPiiS__param_1];
	ld.param.u64 	%rd3, [_Z7sum_gpuPiiS__param_2];
	mov.u32 	%r1, %ntid.x;
	mov.u32 	%r30, %ctaid.x;
	mul.lo.s32 	%r2, %r1, %r30;
	mov.u32 	%r3, %tid.x;
	add.s32 	%r55, %r2, %r3;
	setp.ge.s32 	%p1, %r55, %r28;
	mov.b32 	%r57, 0;
	@%p1 bra 	$L__BB0_3;
	mov.u32 	%r32, %nctaid.x;
	mul.lo.s32 	%r5, %r1, %r32;
	cvta.to.global.u64 	%rd1, %rd2;
	mov.b32 	%r57, 0;
$L__BB0_2:
	mul.wide.s32 	%rd4, %r55, 4;
	add.s64 	%rd5, %rd1, %rd4;
	ld.global.u32 	%r33, [%rd5];
	add.s32 	%r57, %r33, %r57;
	add.s32 	%r55, %r55, %r5;
	setp.lt.s32 	%p2, %r55, %r28;
	@%p2 bra 	$L__BB0_2;
$L__BB0_3:
	shl.b32 	%r35, %r3, 2;
	mov.u32 	%r36, _ZZ7sum_gpuPiiS_E13shared_memory;
	add.s32 	%r11, %r36, %r35;
	st.shared.u32 	[%r11], %r57;
	bar.sync 	0;
	setp.gt.u32 	%p3, %r3, 127;
	mov.b32 	%r59, 0;
	@%p3 bra 	$L__BB0_5;
	ld.shared.u32 	%r37, [%r11];
	ld.shared.u32 	%r38, [%r11+512];
	add.s32 	%r59, %r38, %r37;
$L__BB0_5:
	setp.gt.u32 	%p4, %r3, 127;
	bar.sync 	0;
	@%p4 bra 	$L__BB0_7;
	st.shared.u32 	[%r11], %r59;
$L__BB0_7:
	setp.gt.u32 	%p5, %r3, 63;
	@%p5 bra 	$L__BB0_9;
	ld.shared.u32 	%r39, [%r11];
	ld.shared.u32 	%r40, [%r11+256];
	add.s32 	%r59, %r40, %r39;
$L__BB0_9:
	setp.gt.u32 	%p6, %r3, 63;
	bar.sync 	0;
	@%p6 bra 	$L__BB0_11;
	st.shared.u32 	[%r11], %r59;
$L__BB0_11:
	setp.gt.u32 	%p7, %r3, 31;
	@%p7 bra 	$L__BB0_13;
	ld.shared.u32 	%r41, [%r11];
	ld.shared.u32 	%r42, [%r11+128];
	add.s32 	%r59, %r42, %r41;
$L__BB0_13:
	setp.gt.u32 	%p8, %r3, 31;
	bar.sync 	0;
	@%p8 bra 	$L__BB0_15;
	st.shared.u32 	[%r11], %r59;
$L__BB0_15:
	setp.gt.u32 	%p9, %r3, 15;
	@%p9 bra 	$L__BB0_17;
	ld.shared.u32 	%r43, [%r11];
	ld.shared.u32 	%r44, [%r11+64];
	add.s32 	%r59, %r44, %r43;
$L__BB0_17:
	setp.gt.u32 	%p10, %r3, 15;
	bar.sync 	0;
	@%p10 bra 	$L__BB0_19;
	st.shared.u32 	[%r11], %r59;
$L__BB0_19:
	setp.gt.u32 	%p11, %r3, 7;
	@%p11 bra 	$L__BB0_21;
	ld.shared.u32 	%r45, [%r11];
	ld.shared.u32 	%r46, [%r11+32];
	add.s32 	%r59, %r46, %r45;
$L__BB0_21:
	setp.gt.u32 	%p12, %r3, 7;
	bar.sync 	0;
	@%p12 bra 	$L__BB0_23;
	st.shared.u32 	[%r11], %r59;
$L__BB0_23:
	setp.gt.u32 	%p13, %r3, 3;
	@%p13 bra 	$L__BB0_25;
	ld.shared.u32 	%r47, [%r11];
	ld.shared.u32 	%r48, [%r11+16];
	add.s32 	%r59, %r48, %r47;
$L__BB0_25:
	setp.gt.u32 	%p14, %r3, 3;
	bar.sync 	0;
	@%p14 bra 	$L__BB0_27;
	st.shared.u32 	[%r11], %r59;
$L__BB0_27:
	setp.gt.u32 	%p15, %r3, 1;
	@%p15 bra 	$L__BB0_29;
	ld.shared.u32 	%r49, [%r11];
	ld.shared.u32 	%r50, [%r11+8];
	add.s32 	%r59, %r50, %r49;
$L__BB0_29:
	setp.gt.u32 	%p16, %r3, 1;
	bar.sync 	0;
	@%p16 bra 	$L__BB0_31;
	st.shared.u32 	[%r11], %r59;
$L__BB0_31:
	setp.ne.s32 	%p17, %r3, 0;
	@%p17 bra 	$L__BB0_33;
	ld.shared.u32 	%r51, [%r11];
	ld.shared.u32 	%r52, [_ZZ7sum_gpuPiiS_E13shared_memory+4];
	add.s32 	%r59, %r52, %r51;
$L__BB0_33:
	setp.ne.s32 	%p18, %r3, 0;
	bar.sync 	0;
	@%p18 bra 	$L__BB0_35;
	st.shared.u32 	[%r11], %r59;
$L__BB0_35:
	setp.ne.s32 	%p19, %r3, 0;
	setp.ge.u32 	%p20, %r2, %r28;
	or.pred  	%p21, %p19, %p20;
	@%p21 bra 	$L__BB0_37;
	ld.shared.u32 	%r53, [_ZZ7sum_gpuPiiS_E13shared_memory];
	cvta.to.global.u64 	%rd6, %rd3;
	atom.global.add.u32 	%r54, [%rd6], %r53;
$L__BB0_37:
	ret;

}


// ===== COMPILED SASS (sm_100) =====

	.target	sm_100

	.elftype	@"ET_EXEC"


//--------------------- .note.nv.tkinfo           --------------------------
	.section	.note.nv.tkinfo,"",@"SHT_NOTE"
	.sectionflags	@"SHF_NOTE_NV_TKINFO"
	.tkinfo
        /*0018*/ 	.word	0x00000002
        /*0030*/ 	.string	""
        /*0030*/ 	.string	"ptxas"
        /*0030*/ 	.string	"Cuda compilation tools, release 13.0, V13.0.88"
        /*0030*/ 	.string	"Build cuda_13.0.r13.0/compiler.36424714_0"
        /*0030*/ 	.string	"-arch sm_100 -m 64 "



//--------------------- .note.nv.cuinfo           --------------------------
	.section	.note.nv.cuinfo,"",@"SHT_NOTE"
	.sectionflags	@"SHF_NOTE_NV_CUINFO"
        /*0018*/ 	.short	0x0002
        /*001a*/ 	.short	0x0064
        /*001c*/ 	.short	0x0082
	.zero		2


//--------------------- .nv.info                  --------------------------
	.section	.nv.info,"",@"SHT_CUDA_INFO"
	.align	4


	//----- nvinfo : EIATTR_REGCOUNT
	.align		4
        /*0000*/ 	.byte	0x04, 0x2f
        /*0002*/ 	.short	(.L_3 - .L_2)
	.align		4
.L_2:
        /*0004*/ 	.word	index@(_Z7sum_gpuPiiS_)
        /*0008*/ 	.word	0x0000000c


	//----- nvinfo : EIATTR_FRAME_SIZE
	.align		4
.L_3:
        /*000c*/ 	.byte	0x04, 0x11
        /*000e*/ 	.short	(.L_5 - .L_4)
	.align		4
.L_4:
        /*0010*/ 	.word	index@(_Z7sum_gpuPiiS_)
        /*0014*/ 	.word	0x00000000


	//----- nvinfo : EIATTR_MIN_STACK_SIZE
	.align		4
.L_5:
        /*0018*/ 	.byte	0x04, 0x12
        /*001a*/ 	.short	(.L_7 - .L_6)
	.align		4
.L_6:
        /*001c*/ 	.word	index@(_Z7sum_gpuPiiS_)
        /*0020*/ 	.word	0x00000000
.L_7:


//--------------------- .nv.compat                --------------------------
	.section	.nv.compat,"",@"SHT_CUDA_COMPAT_INFO"
	.align	4
        /*0000*/ 	.byte	0x02, 0x09, 0x00, 0x00, 0x02, 0x02, 0x01, 0x00, 0x02, 0x05, 0x05, 0x00, 0x03, 0x07, 0x01, 0x01
        /*0010*/ 	.byte	0x02, 0x03, 0x00, 0x00, 0x02, 0x06, 0x01, 0x00, 0x04, 0x0b, 0x08, 0x00, 0x09, 0x00, 0x00, 0x00
        /*0020*/ 	.byte	0x00, 0x00, 0x00, 0x00


//--------------------- .nv.info._Z7sum_gpuPiiS_  --------------------------
	.section	.nv.info._Z7sum_gpuPiiS_,"",@"SHT_CUDA_INFO"
	.sectionflags	@""
	.align	4


	//----- nvinfo : EIATTR_CUDA_API_VERSION
	.align		4
        /*0000*/ 	.byte	0x04, 0x37
        /*0002*/ 	.short	(.L_9 - .L_8)
.L_8:
        /*0004*/ 	.word	0x00000082


	//----- nvinfo : EIATTR_KPARAM_INFO
	.align		4
.L_9:
        /*0008*/ 	.byte	0x04, 0x17
        /*000a*/ 	.short	(.L_11 - .L_10)
.L_10:
        /*000c*/ 	.word	0x00000000
        /*0010*/ 	.short	0x0002
        /*0012*/ 	.short	0x0010
        /*0014*/ 	.byte	0x00, 0xf5, 0x21, 0x00


	//----- nvinfo : EIATTR_KPARAM_INFO
	.align		4
.L_11:
        /*0018*/ 	.byte	0x04, 0x17
        /*001a*/ 	.short	(.L_13 - .L_12)
.L_12:
        /*001c*/ 	.word	0x00000000
        /*0020*/ 	.short	0x0001
        /*0022*/ 	.short	0x0008
        /*0024*/ 	.byte	0x00, 0xf0, 0x11, 0x00


	//----- nvinfo : EIATTR_KPARAM_INFO
	.align		4
.L_13:
        /*0028*/ 	.byte	0x04, 0x17
        /*002a*/ 	.short	(.L_15 - .L_14)
.L_14:
        /*002c*/ 	.word	0x00000000
        /*0030*/ 	.short	0x0000
        /*0032*/ 	.short	0x0000
        /*0034*/ 	.byte	0x00, 0xf5, 0x21, 0x00


	//----- nvinfo : EIATTR_SPARSE_MMA_MASK
	.align		4
.L_15:
        /*0038*/ 	.byte	0x03, 0x50
        /*003a*/ 	.short	0x0000


	//----- nvinfo : EIATTR_MAXREG_COUNT
	.align		4
        /*003c*/ 	.byte	0x03, 0x1b
        /*003e*/ 	.short	0x00ff


	//----- nvinfo : EIATTR_NUM_BARRIERS
	.align		4
        /*0040*/ 	.byte	0x02, 0x4c
        /*0042*/ 	.byte	0x01
	.zero		1


	//----- nvinfo : EIATTR_MERCURY_ISA_VERSION
	.align		4
        /*0044*/ 	.byte	0x03, 0x5f
        /*0046*/ 	.short	0x0101


	//----- nvinfo : EIATTR_INT_WARP_WIDE_INSTR_OFFSETS
	.align		4
        /*0048*/ 	.byte	0x04, 0x31
        /*004a*/ 	.short	(.L_17 - .L_16)


	//   ....[0]....
.L_16:
        /*004c*/ 	.word	0x00000540


	//----- nvinfo : EIATTR_VRC_CTA_INIT_COUNT
	.align		4
.L_17:
        /*0050*/ 	.byte	0x02, 0x4a
	.zero		1
	.zero		1


	//----- nvinfo : EIATTR_EXIT_INSTR_OFFSETS
	.align		4
        /*0054*/ 	.byte	0x04, 0x1c
        /*0056*/ 	.short	(.L_19 - .L_18)


	//   ....[0]....
.L_18:
        /*0058*/ 	.word	0x00000510


	//   ....[1]....
        /*005c*/ 	.word	0x000005b0


	//----- nvinfo : EIATTR_CRS_STACK_SIZE
	.align		4
.L_19:
        /*0060*/ 	.byte	0x04, 0x1e
        /*0062*/ 	.short	(.L_21 - .L_20)
.L_20:
        /*0064*/ 	.word	0x00000000


	//----- nvinfo : EIATTR_CBANK_PARAM_SIZE
	.align		4
.L_21:
        /*0068*/ 	.byte	0x03, 0x19
        /*006a*/ 	.short	0x0018


	//----- nvinfo : EIATTR_PARAM_CBANK
	.align		4
        /*006c*/ 	.byte	0x04, 0x0a
        /*006e*/ 	.short	(.L_23 - .L_22)
	.align		4
.L_22:
        /*0070*/ 	.word	index@(.nv.constant0._Z7sum_gpuPiiS_)
        /*0074*/ 	.short	0x0380
        /*0076*/ 	.short	0x0018


	//----- nvinfo : EIATTR_SW_WAR
	.align		4
.L_23:
        /*0078*/ 	.byte	0x04, 0x36
        /*007a*/ 	.short	(.L_25 - .L_24)
.L_24:
        /*007c*/ 	.word	0x00000008
.L_25:


//--------------------- .nv.callgraph             --------------------------
	.section	.nv.callgraph,"",@"SHT_CUDA_CALLGRAPH"
	.align	4
	.sectionentsize	8
	.align		4
        /*0000*/ 	.word	0x00000000
	.align		4
        /*0004*/ 	.word	0xffffffff
	.align		4
        /*0008*/ 	.word	0x00000000
	.align		4
        /*000c*/ 	.word	0xfffffffe
	.align		4
        /*0010*/ 	.word	0x00000000
	.align		4
        /*0014*/ 	.word	0xfffffffd
	.align		4
        /*0018*/ 	.word	0x00000000
	.align		4
        /*001c*/ 	.word	0xfffffffc


//--------------------- .nv.constant4             --------------------------
	.section	.nv.constant4,"a",@progbits
	.align	8
	.align		8
.nv.constant4:
        /*0000*/ 	.dword	source
	.align		8
        /*0008*/ 	.dword	gpu_result


//--------------------- .text._Z7sum_gpuPiiS_     --------------------------
	.section	.text._Z7sum_gpuPiiS_,"ax",@progbits
	.align	128
        .global         _Z7sum_gpuPiiS_
        .type           _Z7sum_gpuPiiS_,@function
        .size           _Z7sum_gpuPiiS_,(.L_x_4 - _Z7sum_gpuPiiS_)
        .other          _Z7sum_gpuPiiS_,@"STO_CUDA_ENTRY STV_DEFAULT"
_Z7sum_gpuPiiS_:
.text._Z7sum_gpuPiiS_:
[----:B------:R-:W-:Y:S01]  /*0000*/  LDC R1, c[0x0][0x37c] ;  /* 0x0000df00ff017b82 */ /* 0x000fe20000000800 */
[----:B------:R-:W0:Y:S07]  /*0010*/  S2R R9, SR_TID.X ;  /* 0x0000000000097919 */ /* 0x000e2e0000002100 */
[----:B------:R-:W1:Y:S01]  /*0020*/  S2UR UR4, SR_CTAID.X ;  /* 0x00000000000479c3 */ /* 0x000e620000002500 */
[----:B------:R-:W1:Y:S01]  /*0030*/  LDCU UR7, c[0x0][0x360] ;  /* 0x00006c00ff0777ac */ /* 0x000e620008000800 */
[----:B------:R-:W-:Y:S01]  /*0040*/  BSSY.RECONVERGENT B0, `(.L_x_0) ;  /* 0x0000013000007945 */ /* 0x000fe20003800200 */
[----:B------:R-:W-:Y:S01]  /*0050*/  IMAD.MOV.U32 R6, RZ, RZ, RZ ;  /* 0x000000ffff067224 */ /* 0x000fe200078e00ff */
[----:B------:R-:W2:Y:S04]  /*0060*/  LDCU.64 UR8, c[0x0][0x358] ;  /* 0x00006b00ff0877ac */ /* 0x000ea80008000a00 */
[----:B------:R-:W3:Y:S01]  /*0070*/  LDC R0, c[0x0][0x388] ;  /* 0x0000e200ff007b82 */ /* 0x000ee20000000800 */
[----:B-1----:R-:W-:-:S06]  /*0080*/  UIMAD UR4, UR7, UR4, URZ ;  /* 0x00000004070472a4 */ /* 0x002fcc000f8e02ff */
[----:B0-----:R-:W-:-:S05]  /*0090*/  VIADD R3, R9, UR4 ;  /* 0x0000000409037c36 */ /* 0x001fca0008000000 */
[----:B---3--:R-:W-:-:S13]  /*00a0*/  ISETP.GE.AND P0, PT, R3, R0, PT ;  /* 0x000000000300720c */ /* 0x008fda0003f06270 */
[----:B--2---:R-:W-:Y:S05]  /*00b0*/  @P0 BRA `(.L_x_1) ;  /* 0x00000000002c0947 */ /* 0x004fea0003800000 */
[----:B------:R-:W0:Y:S01]  /*00c0*/  LDC R8, c[0x0][0x370] ;  /* 0x0000dc00ff087b82 */ /* 0x000e220000000800 */
[----:B------:R-:W-:Y:S02]  /*00d0*/  IMAD.MOV.U32 R7, RZ, RZ, R3 ;  /* 0x000000ffff077224 */ /* 0x000fe400078e0003 */
[----:B------:R-:W-:-:S05]  /*00e0*/  IMAD.MOV.U32 R6, RZ, RZ, RZ ;  /* 0x000000ffff067224 */ /* 0x000fca00078e00ff */
[----:B------:R-:W1:Y:S01]  /*00f0*/  LDC.64 R4, c[0x0][0x380] ;  /* 0x0000e000ff047b82 */ /* 0x000e620000000a00 */
[----:B0-----:R-:W-:-:S07]  /*0100*/  IMAD R8, R8, UR7, RZ ;  /* 0x0000000708087c24 */ /* 0x001fce000f8e02ff */
.L_x_2:
[----:B-1----:R-:W-:-:S06]  /*0110*/  IMAD.WIDE R2, R7, 0x4, R4 ;  /* 0x0000000407027825 */ /* 0x002fcc00078e0204 */
[----:B------:R-:W2:Y:S01]  /*0120*/  LDG.E R3, desc[UR8][R2.64] ;  /* 0x0000000802037981 */ /* 0x000ea2000c1e1900 */
[----:B------:R-:W-:-:S05]  /*0130*/  IMAD.IADD R7, R8, 0x1, R7 ;  /* 0x0000000108077824 */ /* 0x000fca00078e0207 */
[----:B------:R-:W-:Y:S02]  /*0140*/  ISETP.GE.AND P0, PT, R7, R0, PT ;  /* 0x000000000700720c */ /* 0x000fe40003f06270 */
[----:B--2---:R-:W-:-:S11]  /*0150*/  IADD3 R6, PT, PT, R3, R6, RZ ;  /* 0x0000000603067210 */ /* 0x004fd60007ffe0ff */
[----:B------:R-:W-:Y:S05]  /*0160*/  @!P0 BRA `(.L_x_2) ;  /* 0xfffffffc00e88947 */ /* 0x000fea000383ffff */
.L_x_1:
[----:B------:R-:W-:Y:S05]  /*0170*/  BSYNC.RECONVERGENT B0 ;  /* 0x0000000000007941 */ /* 0x000fea0003800200 */
.L_x_0:
[----:B------:R-:W0:Y:S01]  /*0180*/  S2UR UR6, SR_CgaCtaId ;  /* 0x00000000000679c3 */ /* 0x000e220000008800 */
[----:B------:R-:W-:Y:S01]  /*0190*/  UMOV UR5, 0x400 ;  /* 0x0000040000057882 */ /* 0x000fe20000000000 */
[C---:B------:R-:W-:Y:S01]  /*01a0*/  ISETP.GT.U32.AND P0, PT, R9.reuse, 0x7f, PT ;  /* 0x0000007f0900780c */ /* 0x040fe20003f04070 */
[----:B------:R-:W-:Y:S01]  /*01b0*/  IMAD.MOV.U32 R2, RZ, RZ, RZ ;  /* 0x000000ffff027224 */ /* 0x000fe200078e00ff */
[----:B------:R-:W-:Y:S01]  /*01c0*/  ISETP.GT.U32.AND P1, PT, R9, 0x3f, PT ;  /* 0x0000003f0900780c */ /* 0x000fe20003f24070 */
[----:B0-----:R-:W-:-:S06]  /*01d0*/  ULEA UR5, UR6, UR5, 0x18 ;  /* 0x0000000506057291 */ /* 0x001fcc000f8ec0ff */
[----:B------:R-:W-:-:S05]  /*01e0*/  LEA R3, R9, UR5, 0x2 ;  /* 0x0000000509037c11 */ /* 0x000fca000f8e10ff */
[----:B------:R-:W-:Y:S01]  /*01f0*/  STS [R3], R6 ;  /* 0x0000000603007388 */ /* 0x000fe20000000800 */
[----:B------:R-:W-:Y:S06]  /*0200*/  BAR.SYNC.DEFER_BLOCKING 0x0 ;  /* 0x0000000000007b1d */ /* 0x000fec0000010000 */
[----:B------:R-:W-:Y:S04]  /*0210*/  @!P0 LDS R4, [R3] ;  /* 0x0000000003048984 */ /* 0x000fe80000000800 */
[----:B------:R-:W0:Y:S02]  /*0220*/  @!P0 LDS R5, [R3+0x200] ;  /* 0x0002000003058984 */ /* 0x000e240000000800 */
[----:B0-----:R-:W-:Y:S01]  /*0230*/  @!P0 IMAD.IADD R2, R4, 0x1, R5 ;  /* 0x0000000104028824 */ /* 0x001fe200078e0205 */
[----:B------:R-:W-:Y:S06]  /*0240*/  BAR.SYNC.DEFER_BLOCKING 0x0 ;  /* 0x0000000000007b1d */ /* 0x000fec0000010000 */
[----:B------:R-:W-:Y:S01]  /*0250*/  @!P0 STS [R3], R2 ;  /* 0x0000000203008388 */ /* 0x000fe20000000800 */
[----:B------:R-:W-:-:S03]  /*0260*/  ISETP.GT.U32.AND P0, PT, R9, 0x1f, PT ;  /* 0x0000001f0900780c */ /* 0x000fc60003f04070 */
[----:B------:R-:W-:Y:S04]  /*0270*/  @!P1 LDS R4, [R3+0x100] ;  /* 0x0001000003049984 */ /* 0x000fe80000000800 */
[----:B------:R-:W0:Y:S02]  /*0280*/  @!P1 LDS R5, [R3] ;  /* 0x0000000003059984 */ /* 0x000e240000000800 */
[----:B0-----:R-:W-:Y:S01]  /*0290*/  @!P1 IMAD.IADD R2, R4, 0x1, R5 ;  /* 0x0000000104029824 */ /* 0x001fe200078e0205 */
[----:B------:R-:W-:Y:S06]  /*02a0*/  BAR.SYNC.DEFER_BLOCKING 0x0 ;  /* 0x0000000000007b1d */ /* 0x000fec0000010000 */
[----:B------:R-:W-:Y:S01]  /*02b0*/  @!P1 STS [R3], R2 ;  /* 0x0000000203009388 */ /* 0x000fe20000000800 */
[----:B------:R-:W-:-:S03]  /*02c0*/  ISETP.GT.U32.AND P1, PT, R9, 0xf, PT ;  /* 0x0000000f0900780c */ /* 0x000fc60003f24070 */
[----:B------:R-:W-:Y:S04]  /*02d0*/  @!P0 LDS R4, [R3+0x80] ;  /* 0x0000800003048984 */ /* 0x000fe80000000800 */
[----:B------:R-:W0:Y:S02]  /*02e0*/  @!P0 LDS R5, [R3] ;  /* 0x0000000003058984 */ /* 0x000e240000000800 */
[----:B0-----:R-:W-:Y:S01]  /*02f0*/  @!P0 IADD3 R2, PT, PT, R4, R5, RZ ;  /* 0x0000000504028210 */ /* 0x001fe20007ffe0ff */
        /* <DEDUP_REMOVED lines=20> */
[----:B------:R-:W-:-:S03]  /*0440*/  ISETP.NE.AND P1, PT, R9, RZ, PT ;  /* 0x000000ff0900720c */ /* 0x000fc60003f25270 */
[----:B------:R-:W-:Y:S04]  /*0450*/  @!P0 LDS R4, [R3+0x8] ;  /* 0x0000080003048984 */ /* 0x000fe80000000800 */
[----:B------:R-:W0:Y:S02]  /*0460*/  @!P0 LDS R5, [R3] ;  /* 0x0000000003058984 */ /* 0x000e240000000800 */
[----:B0-----:R-:W-:Y:S01]  /*0470*/  @!P0 IADD3 R2, PT, PT, R4, R5, RZ ;  /* 0x0000000504028210 */ /* 0x001fe20007ffe0ff */
[----:B------:R-:W-:Y:S06]  /*0480*/  BAR.SYNC.DEFER_BLOCKING 0x0 ;  /* 0x0000000000007b1d */ /* 0x000fec0000010000 */
[----:B------:R-:W-:Y:S01]  /*0490*/  @!P0 STS [R3], R2 ;  /* 0x0000000203008388 */ /* 0x000fe20000000800 */
[----:B------:R-:W-:-:S03]  /*04a0*/  ISETP.LE.U32.AND P0, PT, R0, UR4, PT ;  /* 0x0000000400007c0c */ /* 0x000fc6000bf03070 */
[----:B------:R-:W-:Y:S01]  /*04b0*/  @!P1 LDS R5, [R3] ;  /* 0x0000000003059984 */ /* 0x000fe20000000800 */
[----:B------:R-:W-:-:S03]  /*04c0*/  ISETP.NE.OR P0, PT, R9, RZ, P0 ;  /* 0x000000ff0900720c */ /* 0x000fc60000705670 */
[----:B------:R-:W0:Y:S02]  /*04d0*/  @!P1 LDS R4, [UR5+0x4] ;  /* 0x00000405ff049984 */ /* 0x000e240008000800 */
[----:B0-----:R-:W-:Y:S01]  /*04e0*/  @!P1 IMAD.IADD R2, R4, 0x1, R5 ;  /* 0x0000000104029824 */ /* 0x001fe200078e0205 */
[----:B------:R-:W-:Y:S06]  /*04f0*/  BAR.SYNC.DEFER_BLOCKING 0x0 ;  /* 0x0000000000007b1d */ /* 0x000fec0000010000 */
[----:B------:R0:W-:Y:S01]  /*0500*/  @!P1 STS [R3], R2 ;  /* 0x0000000203009388 */ /* 0x0001e20000000800 */
[----:B------:R-:W-:Y:S05]  /*0510*/  @P0 EXIT ;  /* 0x000000000000094d */ /* 0x000fea0003800000 */
[----:B------:R-:W1:Y:S01]  /*0520*/  S2R R4, SR_LANEID ;  /* 0x0000000000047919 */ /* 0x000e620000000000 */
[----:B0-----:R-:W0:Y:S01]  /*0530*/  LDC.64 R2, c[0x0][0x390] ;  /* 0x0000e400ff027b82 */ /* 0x001e220000000a00 */
[----:B------:R-:W-:Y:S01]  /*0540*/  VOTEU.ANY UR4, UPT, PT ;  /* 0x0000000000047886 */ /* 0x000fe200038e0100 */
[----:B------:R-:W2:Y:S01]  /*0550*/  LDS R0, [UR5] ;  /* 0x00000005ff007984 */ /* 0x000ea20008000800 */
[----:B------:R-:W-:Y:S02]  /*0560*/  UFLO.U32 UR6, UR4 ;  /* 0x00000004000672bd */ /* 0x000fe400080e0000 */
[----:B------:R-:W-:-:S04]  /*0570*/  UPOPC UR4, UR4 ;  /* 0x00000004000472bf */ /* 0x000fc80008000000 */
[----:B-1----:R-:W-:Y:S02]  /*0580*/  ISETP.EQ.U32.AND P0, PT, R4, UR6, PT ;  /* 0x0000000604007c0c */ /* 0x002fe4000bf02070 */
[----:B--2---:R-:W-:-:S11]  /*0590*/  IMAD R5, R0, UR4, RZ ;  /* 0x0000000400057c24 */ /* 0x004fd6000f8e02ff */
[----:B0-----:R-:W-:Y:S01]  /*05a0*/  @P0 REDG.E.ADD.STRONG.GPU desc[UR8][R2.64], R5 ;  /* 0x000000050200098e */ /* 0x001fe2000c12e108 */
[----:B------:R-:W-:Y:S05]  /*05b0*/  EXIT ;  /* 0x000000000000794d */ /* 0x000fea0003800000 */
.L_x_3:
[----:B------:R-:W-:-:S00]  /*05c0*/  BRA `(.L_x_3) ;  /* 0xfffffffc00fc7947 */ /* 0x000fc0000383ffff */
[----:B------:R-:W-:-:S00]  /*05d0*/  NOP ;  /* 0x0000000000007918 */ /* 0x000fc00000000000 */
        /* <DEDUP_REMOVED lines=10> */
.L_x_4:


//--------------------- .nv.shared._Z7sum_gpuPiiS_ --------------------------
	.section	.nv.shared._Z7sum_gpuPiiS_,"aw",@nobits
	.sectionflags	@""
	.align	4
.nv.shared._Z7sum_gpuPiiS_:
	.zero		2048


//--------------------- .nv.shared.reserved.0     --------------------------
	.section	.nv.shared.reserved.0,"aw",@nobits
	.weak		__nv_reservedSMEM_offset_0_alias
	.size		__nv_reservedSMEM_offset_0_alias, 0, 64
	.other		__nv_reservedSMEM_offset_0_alias,@"STO_CUDA_RESERVED_SHARED STV_DEFAULT"
__nv_reservedSMEM_offset_0_alias:
	.zero		0
	.zero		64


//--------------------- .nv.global                --------------------------
	.section	.nv.global,"aw",@nobits
	.align	4
.nv.global:
	.type		gpu_result,@object
	.size		gpu_result,(source - gpu_result)
	.other		gpu_result,@"STV_DEFAULT STO_CUDA_MANAGED"
gpu_result:
	.zero		4
	.type		source,@object
	.size		source,(.L_0 - source)
	.other		source,@"STV_DEFAULT STO_CUDA_MANAGED"
source:
	.zero		400000000
.L_0:


//--------------------- .nv.constant0._Z7sum_gpuPiiS_ --------------------------
	.section	.nv.constant0._Z7sum_gpuPiiS_,"a",@progbits
	.sectionflags	@""
	.align	4
.nv.constant0._Z7sum_gpuPiiS_:
	.zero		920


//--------------------- SYMBOLS --------------------------

	.type		.nv.reservedSmem.offset0,@object
	.size		.nv.reservedSmem.offset0,0x4
	.type		.nv.reservedSmem.cap,@object
	.size		.nv.reservedSmem.cap,0x4
